//
// Generated by NVIDIA NVVM Compiler
//
// Compiler Build ID: CL-36424714
// Cuda compilation tools, release 13.0, V13.0.88
// Based on NVVM 20.0.0
//

.version 9.0
.target sm_100
.address_size 64

	// .globl	_Z8cudaPoolPdS_i
// _ZZ8cudaPoolPdS_iE6shared has been demoted

.visible .entry _Z8cudaPoolPdS_i(
	.param .u64 .ptr .align 1 _Z8cudaPoolPdS_i_param_0,
	.param .u64 .ptr .align 1 _Z8cudaPoolPdS_i_param_1,
	.param .u32 _Z8cudaPoolPdS_i_param_2
)
{
	.reg .pred 	%p<3>;
	.reg .b32 	%r<16>;
	.reg .b64 	%rd<11>;
	.reg .b64 	%fd<10>;
	// demoted variable
	.shared .align 8 .b8 _ZZ8cudaPoolPdS_iE6shared[16];
	ld.param.u64 	%rd3, [_Z8cudaPoolPdS_i_param_0];
	ld.param.u64 	%rd2, [_Z8cudaPoolPdS_i_param_1];
	ld.param.u32 	%r3, [_Z8cudaPoolPdS_i_param_2];
	cvta.to.global.u64 	%rd1, %rd3;
	mov.u32 	%r1, %ctaid.y;
	mov.u32 	%r2, %ctaid.x;
	shl.b32 	%r4, %r2, 1;
	mov.u32 	%r5, %tid.x;
	add.s32 	%r6, %r4, %r5;
	shl.b32 	%r7, %r1, 13;
	add.s32 	%r8, %r7, %r6;
	mul.wide.s32 	%rd4, %r8, 8;
	add.s64 	%rd5, %rd1, %rd4;
	ld.global.f64 	%fd1, [%rd5];
	ld.global.f64 	%fd2, [%rd5+32768];
	add.f64 	%fd3, %fd1, %fd2;
	shl.b32 	%r9, %r5, 3;
	mov.u32 	%r10, _ZZ8cudaPoolPdS_iE6shared;
	add.s32 	%r11, %r10, %r9;
	st.shared.f64 	[%r11], %fd3;
	bar.sync 	0;
	setp.ne.s32 	%p1, %r5, 0;
	@%p1 bra 	$L__BB0_4;
	setp.ne.s32 	%p2, %r3, 1;
	@%p2 bra 	$L__BB0_3;
	ld.shared.f64 	%fd7, [_ZZ8cudaPoolPdS_iE6shared];
	ld.shared.f64 	%fd8, [_ZZ8cudaPoolPdS_iE6shared+8];
	add.f64 	%fd9, %fd7, %fd8;
	mov.u32 	%r14, %nctaid.y;
	mad.lo.s32 	%r15, %r2, %r14, %r1;
	cvta.to.global.u64 	%rd8, %rd2;
	mul.wide.s32 	%rd9, %r15, 8;
	add.s64 	%rd10, %rd8, %rd9;
	st.global.f64 	[%rd10], %fd9;
	bra.uni 	$L__BB0_4;
$L__BB0_3:
	ld.shared.f64 	%fd4, [_ZZ8cudaPoolPdS_iE6shared];
	ld.shared.f64 	%fd5, [_ZZ8cudaPoolPdS_iE6shared+8];
	add.f64 	%fd6, %fd4, %fd5;
	shl.b32 	%r12, %r2, 12;
	add.s32 	%r13, %r12, %r1;
	mul.wide.u32 	%rd6, %r13, 8;
	add.s64 	%rd7, %rd1, %rd6;
	st.global.f64 	[%rd7], %fd6;
$L__BB0_4:
	bar.sync 	0;
	ret;

}


// ===== COMPILED SASS (sm_100) =====

	.target	sm_100

	.elftype	@"ET_EXEC"


//--------------------- .note.nv.tkinfo           --------------------------
	.section	.note.nv.tkinfo,"",@"SHT_NOTE"
	.sectionflags	@"SHF_NOTE_NV_TKINFO"
	.tkinfo
        /*0018*/ 	.word	0x00000002
        /*0030*/ 	.string	""
        /*0030*/ 	.string	"ptxas"
        /*0030*/ 	.string	"Cuda compilation tools, release 13.0, V13.0.88"
        /*0030*/ 	.string	"Build cuda_13.0.r13.0/compiler.36424714_0"
        /*0030*/ 	.string	"-arch sm_100 -m 64 "



//--------------------- .note.nv.cuinfo           --------------------------
	.section	.note.nv.cuinfo,"",@"SHT_NOTE"
	.sectionflags	@"SHF_NOTE_NV_CUINFO"
        /*0018*/ 	.short	0x0002
        /*001a*/ 	.short	0x0064
        /*001c*/ 	.short	0x0082
	.zero		2


//--------------------- .nv.info                  --------------------------
	.section	.nv.info,"",@"SHT_CUDA_INFO"
	.align	4


	//----- nvinfo : EIATTR_REGCOUNT
	.align		4
        /*0000*/ 	.byte	0x04, 0x2f
        /*0002*/ 	.short	(.L_1 - .L_0)
	.align		4
.L_0:
        /*0004*/ 	.word	index@(_Z8cudaPoolPdS_i)
        /*0008*/ 	.word	0x00000010


	//----- nvinfo : EIATTR_FRAME_SIZE
	.align		4
.L_1:
        /*000c*/ 	.byte	0x04, 0x11
        /*000e*/ 	.short	(.L_3 - .L_2)
	.align		4
.L_2:
        /*0010*/ 	.word	index@(_Z8cudaPoolPdS_i)
        /*0014*/ 	.word	0x00000000


	//----- nvinfo : EIATTR_MIN_STACK_SIZE
	.align		4
.L_3:
        /*0018*/ 	.byte	0x04, 0x12
        /*001a*/ 	.short	(.L_5 - .L_4)
	.align		4
.L_4:
        /*001c*/ 	.word	index@(_Z8cudaPoolPdS_i)
        /*0020*/ 	.word	0x00000000
.L_5:


//--------------------- .nv.compat                --------------------------
	.section	.nv.compat,"",@"SHT_CUDA_COMPAT_INFO"
	.align	4
        /*0000*/ 	.byte	0x02, 0x09, 0x00, 0x00, 0x02, 0x02, 0x01, 0x00, 0x02, 0x05, 0x05, 0x00, 0x03, 0x07, 0x01, 0x01
        /*0010*/ 	.byte	0x02, 0x03, 0x00, 0x00, 0x02, 0x06, 0x01, 0x00, 0x04, 0x0b, 0x08, 0x00, 0x01, 0x00, 0x00, 0x00
        /*0020*/ 	.byte	0x00, 0x00, 0x00, 0x00


//--------------------- .nv.info._Z8cudaPoolPdS_i --------------------------
	.section	.nv.info._Z8cudaPoolPdS_i,"",@"SHT_CUDA_INFO"
	.sectionflags	@""
	.align	4


	//----- nvinfo : EIATTR_CUDA_API_VERSION
	.align		4
        /*0000*/ 	.byte	0x04, 0x37
        /*0002*/ 	.short	(.L_7 - .L_6)
.L_6:
        /*0004*/ 	.word	0x00000082


	//----- nvinfo : EIATTR_KPARAM_INFO
	.align		4
.L_7:
        /*0008*/ 	.byte	0x04, 0x17
        /*000a*/ 	.short	(.L_9 - .L_8)
.L_8:
        /*000c*/ 	.word	0x00000000
        /*0010*/ 	.short	0x0002
        /*0012*/ 	.short	0x0010
        /*0014*/ 	.byte	0x00, 0xf0, 0x11, 0x00


	//----- nvinfo : EIATTR_KPARAM_INFO
	.align		4
.L_9:
        /*0018*/ 	.byte	0x04, 0x17
        /*001a*/ 	.short	(.L_11 - .L_10)
.L_10:
        /*001c*/ 	.word	0x00000000
        /*0020*/ 	.short	0x0001
        /*0022*/ 	.short	0x0008
        /*0024*/ 	.byte	0x00, 0xf5, 0x21, 0x00


	//----- nvinfo : EIATTR_KPARAM_INFO
	.align		4
.L_11:
        /*0028*/ 	.byte	0x04, 0x17
        /*002a*/ 	.short	(.L_13 - .L_12)
.L_12:
        /*002c*/ 	.word	0x00000000
        /*0030*/ 	.short	0x0000
        /*0032*/ 	.short	0x0000
        /*0034*/ 	.byte	0x00, 0xf5, 0x21, 0x00


	//----- nvinfo : EIATTR_SPARSE_MMA_MASK
	.align		4
.L_13:
        /*0038*/ 	.byte	0x03, 0x50
        /*003a*/ 	.short	0x0000


	//----- nvinfo : EIATTR_MAXREG_COUNT
	.align		4
        /*003c*/ 	.byte	0x03, 0x1b
        /*003e*/ 	.short	0x00ff


	//----- nvinfo : EIATTR_NUM_BARRIERS
	.align		4
        /*0040*/ 	.byte	0x02, 0x4c
        /*0042*/ 	.byte	0x01
	.zero		1


	//----- nvinfo : EIATTR_MERCURY_ISA_VERSION
	.align		4
        /*0044*/ 	.byte	0x03, 0x5f
        /*0046*/ 	.short	0x0101


	//----- nvinfo : EIATTR_VRC_CTA_INIT_COUNT
	.align		4
        /*0048*/ 	.byte	0x02, 0x4a
	.zero		1
	.zero		1


	//----- nvinfo : EIATTR_EXIT_INSTR_OFFSETS
	.align		4
        /*004c*/ 	.byte	0x04, 0x1c
        /*004e*/ 	.short	(.L_15 - .L_14)


	//   ....[0]....
.L_14:
        /*0050*/ 	.word	0x00000270


	//----- nvinfo : EIATTR_CRS_STACK_SIZE
	.align		4
.L_15:
        /*0054*/ 	.byte	0x04, 0x1e
        /*0056*/ 	.short	(.L_17 - .L_16)
.L_16:
        /*0058*/ 	.word	0x00000000


	//----- nvinfo : EIATTR_CBANK_PARAM_SIZE
	.align		4
.L_17:
        /*005c*/ 	.byte	0x03, 0x19
        /*005e*/ 	.short	0x0014


	//----- nvinfo : EIATTR_PARAM_CBANK
	.align		4
        /*0060*/ 	.byte	0x04, 0x0a
        /*0062*/ 	.short	(.L_19 - .L_18)
	.align		4
.L_18:
        /*0064*/ 	.word	index@(.nv.constant0._Z8cudaPoolPdS_i)
        /*0068*/ 	.short	0x0380
        /*006a*/ 	.short	0x0014


	//----- nvinfo : EIATTR_SW_WAR
	.align		4
.L_19:
        /*006c*/ 	.byte	0x04, 0x36
        /*006e*/ 	.short	(.L_21 - .L_20)
.L_20:
        /*0070*/ 	.word	0x00000008
.L_21:


//--------------------- .nv.callgraph             --------------------------
	.section	.nv.callgraph,"",@"SHT_CUDA_CALLGRAPH"
	.align	4
	.sectionentsize	8
	.align		4
        /*0000*/ 	.word	0x00000000
	.align		4
        /*0004*/ 	.word	0xffffffff
	.align		4
        /*0008*/ 	.word	0x00000000
	.align		4
        /*000c*/ 	.word	0xfffffffe
	.align		4
        /*0010*/ 	.word	0x00000000
	.align		4
        /*0014*/ 	.word	0xfffffffd
	.align		4
        /*0018*/ 	.word	0x00000000
	.align		4
        /*001c*/ 	.word	0xfffffffc


//--------------------- .text._Z8cudaPoolPdS_i    --------------------------
	.section	.text._Z8cudaPoolPdS_i,"ax",@progbits
	.align	128
        .global         _Z8cudaPoolPdS_i
        .type           _Z8cudaPoolPdS_i,@function
        .size           _Z8cudaPoolPdS_i,(.L_x_4 - _Z8cudaPoolPdS_i)
        .other          _Z8cudaPoolPdS_i,@"STO_CUDA_ENTRY STV_DEFAULT"
_Z8cudaPoolPdS_i:
.text._Z8cudaPoolPdS_i:
[----:B------:R-:W-:Y:S01]  /*0000*/  LDC R1, c[0x0][0x37c] ;  /* 0x0000df00ff017b82 */ /* 0x000fe20000000800 */
[----:B------:R-:W0:Y:S07]  /*0010*/  S2R R13, SR_TID.X ;  /* 0x00000000000d7919 */ /* 0x000e2e0000002100 */
[----:B------:R-:W1:Y:S01]  /*0020*/  LDC.64 R2, c[0x0][0x380] ;  /* 0x0000e000ff027b82 */ /* 0x000e620000000a00 */
[----:B------:R-:W2:Y:S01]  /*0030*/  LDCU.64 UR6, c[0x0][0x358] ;  /* 0x00006b00ff0677ac */ /* 0x000ea20008000a00 */
[----:B------:R-:W0:Y:S01]  /*0040*/  S2R R10, SR_CTAID.X ;  /* 0x00000000000a7919 */ /* 0x000e220000002500 */
[----:B------:R-:W3:Y:S01]  /*0050*/  S2R R11, SR_CTAID.Y ;  /* 0x00000000000b7919 */ /* 0x000ee20000002600 */
[----:B0-----:R-:W-:-:S04]  /*0060*/  LEA R0, R10, R13, 0x1 ;  /* 0x0000000d0a007211 */ /* 0x001fc800078e08ff */
[----:B---3--:R-:W-:-:S05]  /*0070*/  LEA R5, R11, R0, 0xd ;  /* 0x000000000b057211 */ /* 0x008fca00078e68ff */
[----:B-1----:R-:W-:-:S05]  /*0080*/  IMAD.WIDE R4, R5, 0x8, R2 ;  /* 0x0000000805047825 */ /* 0x002fca00078e0202 */
[----:B--2---:R-:W2:Y:S04]  /*0090*/  LDG.E.64 R6, desc[UR6][R4.64] ;  /* 0x0000000604067981 */ /* 0x004ea8000c1e1b00 */
[----:B------:R-:W2:Y:S01]  /*00a0*/  LDG.E.64 R8, desc[UR6][R4.64+0x8000] ;  /* 0x0080000604087981 */ /* 0x000ea2000c1e1b00 */
[----:B------:R-:W0:Y:S01]  /*00b0*/  S2UR UR5, SR_CgaCtaId ;  /* 0x00000000000579c3 */ /* 0x000e220000008800 */
[----:B------:R-:W-:Y:S01]  /*00c0*/  UMOV UR4, 0x400 ;  /* 0x0000040000047882 */ /* 0x000fe20000000000 */
[----:B------:R-:W-:Y:S01]  /*00d0*/  ISETP.NE.AND P0, PT, R13, RZ, PT ;  /* 0x000000ff0d00720c */ /* 0x000fe20003f05270 */
[----:B------:R-:W-:Y:S01]  /*00e0*/  BSSY.RECONVERGENT B0, `(.L_x_0) ;  /* 0x0000017000007945 */ /* 0x000fe20003800200 */
[----:B0-----:R-:W-:Y:S01]  /*00f0*/  ULEA UR4, UR5, UR4, 0x18 ;  /* 0x0000000405047291 */ /* 0x001fe2000f8ec0ff */
[----:B--2---:R-:W-:-:S05]  /*0100*/  DADD R6, R6, R8 ;  /* 0x0000000006067229 */ /* 0x004fca0000000008 */
[----:B------:R-:W-:-:S05]  /*0110*/  LEA R9, R13, UR4, 0x3 ;  /* 0x000000040d097c11 */ /* 0x000fca000f8e18ff */
[----:B------:R0:W-:Y:S01]  /*0120*/  STS.64 [R9], R6 ;  /* 0x0000000609007388 */ /* 0x0001e20000000a00 */
[----:B------:R-:W-:Y:S06]  /*0130*/  BAR.SYNC.DEFER_BLOCKING 0x0 ;  /* 0x0000000000007b1d */ /* 0x000fec0000010000 */
[----:B------:R-:W-:Y:S05]  /*0140*/  @P0 BRA `(.L_x_1) ;  /* 0x0000000000400947 */ /* 0x000fea0003800000 */
[----:B------:R-:W1:Y:S02]  /*0150*/  LDCU UR5, c[0x0][0x390] ;  /* 0x00007200ff0577ac */ /* 0x000e640008000800 */
[----:B-1----:R-:W-:-:S09]  /*0160*/  UISETP.NE.AND UP0, UPT, UR5, 0x1, UPT ;  /* 0x000000010500788c */ /* 0x002fd2000bf05270 */
[----:B------:R-:W-:Y:S05]  /*0170*/  BRA.U UP0, `(.L_x_2) ;  /* 0x0000000100207547 */ /* 0x000fea000b800000 */
[----:B0-----:R-:W0:Y:S01]  /*0180*/  LDS.128 R4, [UR4] ;  /* 0x00000004ff047984 */ /* 0x001e220008000c00 */
[----:B------:R-:W1:Y:S01]  /*0190*/  LDC.64 R2, c[0x0][0x388] ;  /* 0x0000e200ff027b82 */ /* 0x000e620000000a00 */
[----:B------:R-:W2:Y:S02]  /*01a0*/  LDCU UR5, c[0x0][0x374] ;  /* 0x00006e80ff0577ac */ /* 0x000ea40008000800 */
[----:B--2---:R-:W-:-:S04]  /*01b0*/  IMAD R9, R10, UR5, R11 ;  /* 0x000000050a097c24 */ /* 0x004fc8000f8e020b */
[----:B-1----:R-:W-:Y:S01]  /*01c0*/  IMAD.WIDE R2, R9, 0x8, R2 ;  /* 0x0000000809027825 */ /* 0x002fe200078e0202 */
[----:B0-----:R-:W-:-:S07]  /*01d0*/  DADD R4, R4, R6 ;  /* 0x0000000004047229 */ /* 0x001fce0000000006 */
[----:B------:R1:W-:Y:S01]  /*01e0*/  STG.E.64 desc[UR6][R2.64], R4 ;  /* 0x0000000402007986 */ /* 0x0003e2000c101b06 */
[----:B------:R-:W-:Y:S05]  /*01f0*/  BRA `(.L_x_1) ;  /* 0x0000000000147947 */ /* 0x000fea0003800000 */
.L_x_2:
[----:B0-----:R-:W0:Y:S01]  /*0200*/  LDS.128 R4, [UR4] ;  /* 0x00000004ff047984 */ /* 0x001e220008000c00 */
[----:B------:R-:W-:-:S05]  /*0210*/  LEA R9, R10, R11, 0xc ;  /* 0x0000000b0a097211 */ /* 0x000fca00078e60ff */
[----:B------:R-:W-:Y:S01]  /*0220*/  IMAD.WIDE.U32 R2, R9, 0x8, R2 ;  /* 0x0000000809027825 */ /* 0x000fe200078e0002 */
[----:B0-----:R-:W-:-:S07]  /*0230*/  DADD R4, R4, R6 ;  /* 0x0000000004047229 */ /* 0x001fce0000000006 */
[----:B------:R2:W-:Y:S04]  /*0240*/  STG.E.64 desc[UR6][R2.64], R4 ;  /* 0x0000000402007986 */ /* 0x0005e8000c101b06 */
.L_x_1:
[----:B------:R-:W-:Y:S05]  /*0250*/  BSYNC.RECONVERGENT B0 ;  /* 0x0000000000007941 */ /* 0x000fea0003800200 */
.L_x_0:
[----:B------:R-:W-:Y:S06]  /*0260*/  BAR.SYNC.DEFER_BLOCKING 0x0 ;  /* 0x0000000000007b1d */ /* 0x000fec0000010000 */
[----:B------:R-:W-:Y:S05]  /*0270*/  EXIT ;  /* 0x000000000000794d */ /* 0x000fea0003800000 */
.L_x_3:
[----:B------:R-:W-:-:S00]  /*0280*/  BRA `(.L_x_3) ;  /* 0xfffffffc00fc7947 */ /* 0x000fc0000383ffff */
[----:B------:R-:W-:-:S00]  /*0290*/  NOP ;  /* 0x0000000000007918 */ /* 0x000fc00000000000 */
        /* <DEDUP_REMOVED lines=14> */
.L_x_4:


//--------------------- .nv.shared._Z8cudaPoolPdS_i --------------------------
	.section	.nv.shared._Z8cudaPoolPdS_i,"aw",@nobits
	.sectionflags	@""
	.align	8
.nv.shared._Z8cudaPoolPdS_i:
	.zero		1040


//--------------------- .nv.shared.reserved.0     --------------------------
	.section	.nv.shared.reserved.0,"aw",@nobits
	.weak		__nv_reservedSMEM_offset_0_alias
	.size		__nv_reservedSMEM_offset_0_alias, 0, 64
	.other		__nv_reservedSMEM_offset_0_alias,@"STO_CUDA_RESERVED_SHARED STV_DEFAULT"
__nv_reservedSMEM_offset_0_alias:
	.zero		0
	.zero		64


//--------------------- .nv.constant0._Z8cudaPoolPdS_i --------------------------
	.section	.nv.constant0._Z8cudaPoolPdS_i,"a",@progbits
	.sectionflags	@""
	.align	4
.nv.constant0._Z8cudaPoolPdS_i:
	.zero		916


//--------------------- SYMBOLS --------------------------

	.type		.nv.reservedSmem.offset0,@object
	.size		.nv.reservedSmem.offset0,0x4
	.type		.nv.reservedSmem.cap,@object
	.size		.nv.reservedSmem.cap,0x4
